//
// Generated by NVIDIA NVVM Compiler
//
// Compiler Build ID: CL-36424714
// Cuda compilation tools, release 13.0, V13.0.88
// Based on NVVM 20.0.0
//

.version 9.0
.target sm_100
.address_size 64

	// .globl	_Z13reduce_kernelPKfPfi
// _ZZ13reduce_kernelPKfPfiE7input_s has been demoted

.visible .entry _Z13reduce_kernelPKfPfi(
	.param .u64 .ptr .align 1 _Z13reduce_kernelPKfPfi_param_0,
	.param .u64 .ptr .align 1 _Z13reduce_kernelPKfPfi_param_1,
	.param .u32 _Z13reduce_kernelPKfPfi_param_2
)
{
	.reg .pred 	%p<6>;
	.reg .b32 	%r<15>;
	.reg .b32 	%f<7>;
	.reg .b64 	%rd<7>;
	// demoted variable
	.shared .align 4 .b8 _ZZ13reduce_kernelPKfPfiE7input_s[512];
	ld.param.u64 	%rd1, [_Z13reduce_kernelPKfPfi_param_0];
	ld.param.u64 	%rd2, [_Z13reduce_kernelPKfPfi_param_1];
	ld.param.u32 	%r7, [_Z13reduce_kernelPKfPfi_param_2];
	mov.u32 	%r8, %ctaid.x;
	mov.u32 	%r14, %ntid.x;
	mov.u32 	%r2, %tid.x;
	mad.lo.s32 	%r3, %r8, %r14, %r2;
	setp.ge.s32 	%p1, %r3, %r7;
	shl.b32 	%r9, %r2, 2;
	mov.u32 	%r10, _ZZ13reduce_kernelPKfPfiE7input_s;
	add.s32 	%r4, %r10, %r9;
	@%p1 bra 	$L__BB0_2;
	cvta.to.global.u64 	%rd3, %rd1;
	mul.wide.s32 	%rd4, %r3, 4;
	add.s64 	%rd5, %rd3, %rd4;
	ld.global.f32 	%f1, [%rd5];
	st.shared.f32 	[%r4], %f1;
	bra.uni 	$L__BB0_3;
$L__BB0_2:
	mov.b32 	%r11, 0;
	st.shared.u32 	[%r4], %r11;
$L__BB0_3:
	bar.sync 	0;
	setp.lt.u32 	%p2, %r14, 2;
	@%p2 bra 	$L__BB0_7;
$L__BB0_4:
	shr.u32 	%r6, %r14, 1;
	setp.ge.u32 	%p3, %r2, %r6;
	@%p3 bra 	$L__BB0_6;
	shl.b32 	%r12, %r6, 2;
	add.s32 	%r13, %r4, %r12;
	ld.shared.f32 	%f2, [%r13];
	ld.shared.f32 	%f3, [%r4];
	add.f32 	%f4, %f2, %f3;
	st.shared.f32 	[%r4], %f4;
$L__BB0_6:
	bar.sync 	0;
	setp.gt.u32 	%p4, %r14, 3;
	mov.u32 	%r14, %r6;
	@%p4 bra 	$L__BB0_4;
$L__BB0_7:
	setp.ne.s32 	%p5, %r2, 0;
	@%p5 bra 	$L__BB0_9;
	ld.shared.f32 	%f5, [_ZZ13reduce_kernelPKfPfiE7input_s];
	cvta.to.global.u64 	%rd6, %rd2;
	atom.global.add.f32 	%f6, [%rd6], %f5;
$L__BB0_9:
	ret;

}


// ===== COMPILED SASS (sm_100) =====

	.target	sm_100

	.elftype	@"ET_EXEC"


//--------------------- .note.nv.tkinfo           --------------------------
	.section	.note.nv.tkinfo,"",@"SHT_NOTE"
	.sectionflags	@"SHF_NOTE_NV_TKINFO"
	.tkinfo
        /*0018*/ 	.word	0x00000002
        /*0030*/ 	.string	""
        /*0030*/ 	.string	"ptxas"
        /*0030*/ 	.string	"Cuda compilation tools, release 13.0, V13.0.88"
        /*0030*/ 	.string	"Build cuda_13.0.r13.0/compiler.36424714_0"
        /*0030*/ 	.string	"-arch sm_100 -m 64 "



//--------------------- .note.nv.cuinfo           --------------------------
	.section	.note.nv.cuinfo,"",@"SHT_NOTE"
	.sectionflags	@"SHF_NOTE_NV_CUINFO"
        /*0018*/ 	.short	0x0002
        /*001a*/ 	.short	0x0064
        /*001c*/ 	.short	0x0082
	.zero		2


//--------------------- .nv.info                  --------------------------
	.section	.nv.info,"",@"SHT_CUDA_INFO"
	.align	4


	//----- nvinfo : EIATTR_REGCOUNT
	.align		4
        /*0000*/ 	.byte	0x04, 0x2f
        /*0002*/ 	.short	(.L_1 - .L_0)
	.align		4
.L_0:
        /*0004*/ 	.word	index@(_Z13reduce_kernelPKfPfi)
        /*0008*/ 	.word	0x0000000a


	//----- nvinfo : EIATTR_FRAME_SIZE
	.align		4
.L_1:
        /*000c*/ 	.byte	0x04, 0x11
        /*000e*/ 	.short	(.L_3 - .L_2)
	.align		4
.L_2:
        /*0010*/ 	.word	index@(_Z13reduce_kernelPKfPfi)
        /*0014*/ 	.word	0x00000000


	//----- nvinfo : EIATTR_MIN_STACK_SIZE
	.align		4
.L_3:
        /*0018*/ 	.byte	0x04, 0x12
        /*001a*/ 	.short	(.L_5 - .L_4)
	.align		4
.L_4:
        /*001c*/ 	.word	index@(_Z13reduce_kernelPKfPfi)
        /*0020*/ 	.word	0x00000000
.L_5:


//--------------------- .nv.compat                --------------------------
	.section	.nv.compat,"",@"SHT_CUDA_COMPAT_INFO"
	.align	4
        /*0000*/ 	.byte	0x02, 0x09, 0x00, 0x00, 0x02, 0x02, 0x01, 0x00, 0x02, 0x05, 0x05, 0x00, 0x03, 0x07, 0x01, 0x01
        /*0010*/ 	.byte	0x02, 0x03, 0x00, 0x00, 0x02, 0x06, 0x01, 0x00, 0x04, 0x0b, 0x08, 0x00, 0x09, 0x00, 0x00, 0x00
        /*0020*/ 	.byte	0x00, 0x00, 0x00, 0x00


//--------------------- .nv.info._Z13reduce_kernelPKfPfi --------------------------
	.section	.nv.info._Z13reduce_kernelPKfPfi,"",@"SHT_CUDA_INFO"
	.sectionflags	@""
	.align	4


	//----- nvinfo : EIATTR_CUDA_API_VERSION
	.align		4
        /*0000*/ 	.byte	0x04, 0x37
        /*0002*/ 	.short	(.L_7 - .L_6)
.L_6:
        /*0004*/ 	.word	0x00000082


	//----- nvinfo : EIATTR_KPARAM_INFO
	.align		4
.L_7:
        /*0008*/ 	.byte	0x04, 0x17
        /*000a*/ 	.short	(.L_9 - .L_8)
.L_8:
        /*000c*/ 	.word	0x00000000
        /*0010*/ 	.short	0x0002
        /*0012*/ 	.short	0x0010
        /*0014*/ 	.byte	0x00, 0xf0, 0x11, 0x00


	//----- nvinfo : EIATTR_KPARAM_INFO
	.align		4
.L_9:
        /*0018*/ 	.byte	0x04, 0x17
        /*001a*/ 	.short	(.L_11 - .L_10)
.L_10:
        /*001c*/ 	.word	0x00000000
        /*0020*/ 	.short	0x0001
        /*0022*/ 	.short	0x0008
        /*0024*/ 	.byte	0x00, 0xf5, 0x21, 0x00


	//----- nvinfo : EIATTR_KPARAM_INFO
	.align		4
.L_11:
        /*0028*/ 	.byte	0x04, 0x17
        /*002a*/ 	.short	(.L_13 - .L_12)
.L_12:
        /*002c*/ 	.word	0x00000000
        /*0030*/ 	.short	0x0000
        /*0032*/ 	.short	0x0000
        /*0034*/ 	.byte	0x00, 0xf5, 0x21, 0x00


	//----- nvinfo : EIATTR_SPARSE_MMA_MASK
	.align		4
.L_13:
        /*0038*/ 	.byte	0x03, 0x50
        /*003a*/ 	.short	0x0000


	//----- nvinfo : EIATTR_MAXREG_COUNT
	.align		4
        /*003c*/ 	.byte	0x03, 0x1b
        /*003e*/ 	.short	0x00ff


	//----- nvinfo : EIATTR_NUM_BARRIERS
	.align		4
        /*0040*/ 	.byte	0x02, 0x4c
        /*0042*/ 	.byte	0x01
	.zero		1


	//----- nvinfo : EIATTR_MERCURY_ISA_VERSION
	.align		4
        /*0044*/ 	.byte	0x03, 0x5f
        /*0046*/ 	.short	0x0101


	//----- nvinfo : EIATTR_VRC_CTA_INIT_COUNT
	.align		4
        /*0048*/ 	.byte	0x02, 0x4a
	.zero		1
	.zero		1


	//----- nvinfo : EIATTR_EXIT_INSTR_OFFSETS
	.align		4
        /*004c*/ 	.byte	0x04, 0x1c
        /*004e*/ 	.short	(.L_15 - .L_14)


	//   ....[0]....
.L_14:
        /*0050*/ 	.word	0x00000200


	//   ....[1]....
        /*0054*/ 	.word	0x00000270


	//----- nvinfo : EIATTR_CBANK_PARAM_SIZE
	.align		4
.L_15:
        /*0058*/ 	.byte	0x03, 0x19
        /*005a*/ 	.short	0x0014


	//----- nvinfo : EIATTR_PARAM_CBANK
	.align		4
        /*005c*/ 	.byte	0x04, 0x0a
        /*005e*/ 	.short	(.L_17 - .L_16)
	.align		4
.L_16:
        /*0060*/ 	.word	index@(.nv.constant0._Z13reduce_kernelPKfPfi)
        /*0064*/ 	.short	0x0380
        /*0066*/ 	.short	0x0014


	//----- nvinfo : EIATTR_SW_WAR
	.align		4
.L_17:
        /*0068*/ 	.byte	0x04, 0x36
        /*006a*/ 	.short	(.L_19 - .L_18)
.L_18:
        /*006c*/ 	.word	0x00000008
.L_19:


//--------------------- .nv.callgraph             --------------------------
	.section	.nv.callgraph,"",@"SHT_CUDA_CALLGRAPH"
	.align	4
	.sectionentsize	8
	.align		4
        /*0000*/ 	.word	0x00000000
	.align		4
        /*0004*/ 	.word	0xffffffff
	.align		4
        /*0008*/ 	.word	0x00000000
	.align		4
        /*000c*/ 	.word	0xfffffffe
	.align		4
        /*0010*/ 	.word	0x00000000
	.align		4
        /*0014*/ 	.word	0xfffffffd
	.align		4
        /*0018*/ 	.word	0x00000000
	.align		4
        /*001c*/ 	.word	0xfffffffc


//--------------------- .text._Z13reduce_kernelPKfPfi --------------------------
	.section	.text._Z13reduce_kernelPKfPfi,"ax",@progbits
	.align	128
        .global         _Z13reduce_kernelPKfPfi
        .type           _Z13reduce_kernelPKfPfi,@function
        .size           _Z13reduce_kernelPKfPfi,(.L_x_3 - _Z13reduce_kernelPKfPfi)
        .other          _Z13reduce_kernelPKfPfi,@"STO_CUDA_ENTRY STV_DEFAULT"
_Z13reduce_kernelPKfPfi:
.text._Z13reduce_kernelPKfPfi:
[----:B------:R-:W-:Y:S01]  /*0000*/  LDC R1, c[0x0][0x37c] ;  /* 0x0000df00ff017b82 */ /* 0x000fe20000000800 */
[----:B------:R-:W0:Y:S07]  /*0010*/  S2R R7, SR_TID.X ;  /* 0x0000000000077919 */ /* 0x000e2e0000002100 */
[----:B------:R-:W0:Y:S01]  /*0020*/  S2UR UR4, SR_CTAID.X ;  /* 0x00000000000479c3 */ /* 0x000e220000002500 */
[----:B------:R-:W1:Y:S01]  /*0030*/  LDCU UR5, c[0x0][0x390] ;  /* 0x00007200ff0577ac */ /* 0x000e620008000800 */
[----:B------:R-:W2:Y:S06]  /*0040*/  LDCU.64 UR6, c[0x0][0x358] ;  /* 0x00006b00ff0677ac */ /* 0x000eac0008000a00 */
[----:B------:R-:W0:Y:S02]  /*0050*/  LDC R4, c[0x0][0x360] ;  /* 0x0000d800ff047b82 */ /* 0x000e240000000800 */
[----:B0-----:R-:W-:-:S05]  /*0060*/  IMAD R5, R4, UR4, R7 ;  /* 0x0000000404057c24 */ /* 0x001fca000f8e0207 */
[----:B-1----:R-:W-:-:S13]  /*0070*/  ISETP.GE.AND P1, PT, R5, UR5, PT ;  /* 0x0000000505007c0c */ /* 0x002fda000bf26270 */
[----:B------:R-:W0:Y:S02]  /*0080*/  @!P1 LDC.64 R2, c[0x0][0x380] ;  /* 0x0000e000ff029b82 */ /* 0x000e240000000a00 */
[----:B0-----:R-:W-:-:S06]  /*0090*/  @!P1 IMAD.WIDE R2, R5, 0x4, R2 ;  /* 0x0000000405029825 */ /* 0x001fcc00078e0202 */
[----:B--2---:R-:W2:Y:S01]  /*00a0*/  @!P1 LDG.E R3, desc[UR6][R2.64] ;  /* 0x0000000602039981 */ /* 0x004ea2000c1e1900 */
[----:B------:R-:W0:Y:S01]  /*00b0*/  S2UR UR5, SR_CgaCtaId ;  /* 0x00000000000579c3 */ /* 0x000e220000008800 */
[----:B------:R-:W-:Y:S01]  /*00c0*/  UMOV UR4, 0x400 ;  /* 0x0000040000047882 */ /* 0x000fe20000000000 */
[----:B------:R-:W-:Y:S02]  /*00d0*/  ISETP.GE.U32.AND P2, PT, R4, 0x2, PT ;  /* 0x000000020400780c */ /* 0x000fe40003f46070 */
[----:B------:R-:W-:Y:S01]  /*00e0*/  ISETP.NE.AND P0, PT, R7, RZ, PT ;  /* 0x000000ff0700720c */ /* 0x000fe20003f05270 */
[----:B0-----:R-:W-:-:S06]  /*00f0*/  ULEA UR4, UR5, UR4, 0x18 ;  /* 0x0000000405047291 */ /* 0x001fcc000f8ec0ff */
[----:B------:R-:W-:-:S05]  /*0100*/  LEA R0, R7, UR4, 0x2 ;  /* 0x0000000407007c11 */ /* 0x000fca000f8e10ff */
[----:B--2---:R0:W-:Y:S04]  /*0110*/  @!P1 STS [R0], R3 ;  /* 0x0000000300009388 */ /* 0x0041e80000000800 */
[----:B------:R0:W-:Y:S01]  /*0120*/  @P1 STS [R0], RZ ;  /* 0x000000ff00001388 */ /* 0x0001e20000000800 */
[----:B------:R-:W-:Y:S06]  /*0130*/  BAR.SYNC.DEFER_BLOCKING 0x0 ;  /* 0x0000000000007b1d */ /* 0x000fec0000010000 */
[----:B------:R-:W-:Y:S05]  /*0140*/  @!P2 BRA `(.L_x_0) ;  /* 0x00000000002ca947 */ /* 0x000fea0003800000 */
.L_x_1:
[----:B------:R-:W-:-:S04]  /*0150*/  SHF.R.U32.HI R5, RZ, 0x1, R4 ;  /* 0x00000001ff057819 */ /* 0x000fc80000011604 */
[----:B------:R-:W-:-:S13]  /*0160*/  ISETP.GE.U32.AND P1, PT, R7, R5, PT ;  /* 0x000000050700720c */ /* 0x000fda0003f26070 */
[----:B------:R-:W-:Y:S01]  /*0170*/  @!P1 IMAD R2, R5, 0x4, R0 ;  /* 0x0000000405029824 */ /* 0x000fe200078e0200 */
[----:B0-----:R-:W-:Y:S05]  /*0180*/  @!P1 LDS R3, [R0] ;  /* 0x0000000000039984 */ /* 0x001fea0000000800 */
[----:B------:R-:W0:Y:S02]  /*0190*/  @!P1 LDS R2, [R2] ;  /* 0x0000000002029984 */ /* 0x000e240000000800 */
[----:B0-----:R-:W-:-:S05]  /*01a0*/  @!P1 FADD R3, R2, R3 ;  /* 0x0000000302039221 */ /* 0x001fca0000000000 */
[----:B------:R1:W-:Y:S01]  /*01b0*/  @!P1 STS [R0], R3 ;  /* 0x0000000300009388 */ /* 0x0003e20000000800 */
[----:B------:R-:W-:Y:S01]  /*01c0*/  BAR.SYNC.DEFER_BLOCKING 0x0 ;  /* 0x0000000000007b1d */ /* 0x000fe20000010000 */
[----:B------:R-:W-:Y:S01]  /*01d0*/  ISETP.GT.U32.AND P1, PT, R4, 0x3, PT ;  /* 0x000000030400780c */ /* 0x000fe20003f24070 */
[----:B------:R-:W-:-:S12]  /*01e0*/  IMAD.MOV.U32 R4, RZ, RZ, R5 ;  /* 0x000000ffff047224 */ /* 0x000fd800078e0005 */
[----:B-1----:R-:W-:Y:S05]  /*01f0*/  @P1 BRA `(.L_x_1) ;  /* 0xfffffffc00d41947 */ /* 0x002fea000383ffff */
.L_x_0:
[----:B------:R-:W-:Y:S05]  /*0200*/  @P0 EXIT ;  /* 0x000000000000094d */ /* 0x000fea0003800000 */
[----:B------:R-:W1:Y:S01]  /*0210*/  S2UR UR5, SR_CgaCtaId ;  /* 0x00000000000579c3 */ /* 0x000e620000008800 */
[----:B------:R-:W-:-:S07]  /*0220*/  UMOV UR4, 0x400 ;  /* 0x0000040000047882 */ /* 0x000fce0000000000 */
[----:B0-----:R-:W0:Y:S01]  /*0230*/  LDC.64 R2, c[0x0][0x388] ;  /* 0x0000e200ff027b82 */ /* 0x001e220000000a00 */
[----:B-1----:R-:W-:-:S09]  /*0240*/  ULEA UR4, UR5, UR4, 0x18 ;  /* 0x0000000405047291 */ /* 0x002fd2000f8ec0ff */
[----:B------:R-:W0:Y:S04]  /*0250*/  LDS R5, [UR4] ;  /* 0x00000004ff057984 */ /* 0x000e280008000800 */
[----:B0-----:R-:W-:Y:S01]  /*0260*/  REDG.E.ADD.F32.FTZ.RN.STRONG.GPU desc[UR6][R2.64], R5 ;  /* 0x00000005020079a6 */ /* 0x001fe2000c12f306 */
[----:B------:R-:W-:Y:S05]  /*0270*/  EXIT ;  /* 0x000000000000794d */ /* 0x000fea0003800000 */
.L_x_2:
[----:B------:R-:W-:-:S00]  /*0280*/  BRA `(.L_x_2) ;  /* 0xfffffffc00fc7947 */ /* 0x000fc0000383ffff */
[----:B------:R-:W-:-:S00]  /*0290*/  NOP ;  /* 0x0000000000007918 */ /* 0x000fc00000000000 */
        /* <DEDUP_REMOVED lines=14> */
.L_x_3:


//--------------------- .nv.shared._Z13reduce_kernelPKfPfi --------------------------
	.section	.nv.shared._Z13reduce_kernelPKfPfi,"aw",@nobits
	.sectionflags	@""
	.align	4
.nv.shared._Z13reduce_kernelPKfPfi:
	.zero		1536


//--------------------- .nv.shared.reserved.0     --------------------------
	.section	.nv.shared.reserved.0,"aw",@nobits
	.weak		__nv_reservedSMEM_offset_0_alias
	.size		__nv_reservedSMEM_offset_0_alias, 0, 64
	.other		__nv_reservedSMEM_offset_0_alias,@"STO_CUDA_RESERVED_SHARED STV_DEFAULT"
__nv_reservedSMEM_offset_0_alias:
	.zero		0
	.zero		64


//--------------------- .nv.constant0._Z13reduce_kernelPKfPfi --------------------------
	.section	.nv.constant0._Z13reduce_kernelPKfPfi,"a",@progbits
	.sectionflags	@""
	.align	4
.nv.constant0._Z13reduce_kernelPKfPfi:
	.zero		916


//--------------------- SYMBOLS --------------------------

	.type		.nv.reservedSmem.offset0,@object
	.size		.nv.reservedSmem.offset0,0x4
	.type		.nv.reservedSmem.cap,@object
	.size		.nv.reservedSmem.cap,0x4
